//
// Generated by NVIDIA NVVM Compiler
//
// Compiler Build ID: CL-36424714
// Cuda compilation tools, release 13.0, V13.0.88
// Based on NVVM 20.0.0
//

.version 9.0
.target sm_100
.address_size 64

	// .globl	_Z9collisionP4Gridii

.visible .entry _Z9collisionP4Gridii(
	.param .u64 .ptr .align 1 _Z9collisionP4Gridii_param_0,
	.param .u32 _Z9collisionP4Gridii_param_1,
	.param .u32 _Z9collisionP4Gridii_param_2
)
{
	.reg .pred 	%p<9>;
	.reg .b32 	%r<22>;
	.reg .b64 	%rd<41>;

	ld.param.u64 	%rd3, [_Z9collisionP4Gridii_param_0];
	ld.param.u32 	%r3, [_Z9collisionP4Gridii_param_1];
	ld.param.u32 	%r4, [_Z9collisionP4Gridii_param_2];
	cvta.to.global.u64 	%rd1, %rd3;
	mov.u32 	%r5, %tid.x;
	mov.u32 	%r6, %ctaid.x;
	mov.u32 	%r7, %ntid.x;
	mad.lo.s32 	%r1, %r6, %r7, %r5;
	mul.lo.s32 	%r8, %r4, %r3;
	setp.ge.s32 	%p1, %r1, %r8;
	@%p1 bra 	$L__BB0_9;
	ld.global.u64 	%rd4, [%rd1];
	cvta.to.global.u64 	%rd5, %rd4;
	mul.wide.s32 	%rd6, %r1, 4;
	add.s64 	%rd2, %rd5, %rd6;
	ld.global.u32 	%r2, [%rd2];
	setp.ne.s32 	%p2, %r2, 0;
	@%p2 bra 	$L__BB0_5;
	ld.global.u64 	%rd19, [%rd1+16];
	cvta.to.global.u64 	%rd20, %rd19;
	add.s64 	%rd22, %rd20, %rd6;
	ld.global.u32 	%r12, [%rd22];
	setp.ne.s32 	%p6, %r12, 0;
	@%p6 bra 	$L__BB0_9;
	ld.global.u64 	%rd23, [%rd1+8];
	cvta.to.global.u64 	%rd24, %rd23;
	add.s64 	%rd26, %rd24, %rd6;
	ld.global.u32 	%r13, [%rd26];
	setp.eq.s32 	%p7, %r13, 0;
	@%p7 bra 	$L__BB0_9;
	ld.global.u64 	%rd27, [%rd1+24];
	cvta.to.global.u64 	%rd28, %rd27;
	add.s64 	%rd30, %rd28, %rd6;
	ld.global.u32 	%r14, [%rd30];
	setp.eq.s32 	%p8, %r14, 0;
	@%p8 bra 	$L__BB0_9;
	bra.uni 	$L__BB0_8;
$L__BB0_5:
	ld.global.u64 	%rd7, [%rd1+16];
	cvta.to.global.u64 	%rd8, %rd7;
	add.s64 	%rd10, %rd8, %rd6;
	ld.global.u32 	%r9, [%rd10];
	setp.eq.s32 	%p3, %r9, 0;
	@%p3 bra 	$L__BB0_9;
	ld.global.u64 	%rd11, [%rd1+8];
	cvta.to.global.u64 	%rd12, %rd11;
	add.s64 	%rd14, %rd12, %rd6;
	ld.global.u32 	%r10, [%rd14];
	setp.ne.s32 	%p4, %r10, 0;
	@%p4 bra 	$L__BB0_9;
	ld.global.u64 	%rd15, [%rd1+24];
	cvta.to.global.u64 	%rd16, %rd15;
	add.s64 	%rd18, %rd16, %rd6;
	ld.global.u32 	%r11, [%rd18];
	setp.ne.s32 	%p5, %r11, 0;
	@%p5 bra 	$L__BB0_9;
$L__BB0_8:
	sub.s32 	%r15, 1, %r2;
	st.global.u32 	[%rd2], %r15;
	ld.global.u64 	%rd31, [%rd1+8];
	cvta.to.global.u64 	%rd32, %rd31;
	add.s64 	%rd34, %rd32, %rd6;
	ld.global.u32 	%r16, [%rd34];
	sub.s32 	%r17, 1, %r16;
	st.global.u32 	[%rd34], %r17;
	ld.global.u64 	%rd35, [%rd1+16];
	cvta.to.global.u64 	%rd36, %rd35;
	add.s64 	%rd37, %rd36, %rd6;
	ld.global.u32 	%r18, [%rd37];
	sub.s32 	%r19, 1, %r18;
	st.global.u32 	[%rd37], %r19;
	ld.global.u64 	%rd38, [%rd1+24];
	cvta.to.global.u64 	%rd39, %rd38;
	add.s64 	%rd40, %rd39, %rd6;
	ld.global.u32 	%r20, [%rd40];
	sub.s32 	%r21, 1, %r20;
	st.global.u32 	[%rd40], %r21;
$L__BB0_9:
	ret;

}
	// .globl	_Z9streamingP4GridS0_ii
.visible .entry _Z9streamingP4GridS0_ii(
	.param .u64 .ptr .align 1 _Z9streamingP4GridS0_ii_param_0,
	.param .u64 .ptr .align 1 _Z9streamingP4GridS0_ii_param_1,
	.param .u32 _Z9streamingP4GridS0_ii_param_2,
	.param .u32 _Z9streamingP4GridS0_ii_param_3
)
{
	.reg .pred 	%p<2>;
	.reg .b32 	%r<29>;
	.reg .b64 	%rd<34>;

	ld.param.u64 	%rd1, [_Z9streamingP4GridS0_ii_param_0];
	ld.param.u64 	%rd2, [_Z9streamingP4GridS0_ii_param_1];
	ld.param.u32 	%r2, [_Z9streamingP4GridS0_ii_param_2];
	ld.param.u32 	%r3, [_Z9streamingP4GridS0_ii_param_3];
	mov.u32 	%r4, %tid.x;
	mov.u32 	%r5, %ctaid.x;
	mov.u32 	%r6, %ntid.x;
	mad.lo.s32 	%r1, %r5, %r6, %r4;
	mul.lo.s32 	%r7, %r3, %r2;
	setp.ge.s32 	%p1, %r1, %r7;
	@%p1 bra 	$L__BB1_2;
	cvta.to.global.u64 	%rd3, %rd1;
	cvta.to.global.u64 	%rd4, %rd2;
	div.s32 	%r8, %r1, %r3;
	mul.lo.s32 	%r9, %r8, %r3;
	sub.s32 	%r10, %r1, %r9;
	add.s32 	%r11, %r10, 1;
	rem.s32 	%r12, %r11, %r3;
	add.s32 	%r13, %r12, %r9;
	add.s32 	%r14, %r3, %r10;
	add.s32 	%r15, %r14, -1;
	rem.s32 	%r16, %r15, %r3;
	add.s32 	%r17, %r16, %r9;
	add.s32 	%r18, %r8, 1;
	rem.s32 	%r19, %r18, %r2;
	mad.lo.s32 	%r20, %r19, %r3, %r10;
	add.s32 	%r21, %r2, %r8;
	add.s32 	%r22, %r21, -1;
	rem.s32 	%r23, %r22, %r2;
	mad.lo.s32 	%r24, %r23, %r3, %r10;
	ld.global.u64 	%rd5, [%rd3];
	cvta.to.global.u64 	%rd6, %rd5;
	mul.wide.s32 	%rd7, %r17, 4;
	add.s64 	%rd8, %rd6, %rd7;
	ld.global.u32 	%r25, [%rd8];
	ld.global.u64 	%rd9, [%rd4];
	cvta.to.global.u64 	%rd10, %rd9;
	mul.wide.s32 	%rd11, %r1, 4;
	add.s64 	%rd12, %rd10, %rd11;
	st.global.u32 	[%rd12], %r25;
	ld.global.u64 	%rd13, [%rd3+16];
	cvta.to.global.u64 	%rd14, %rd13;
	mul.wide.s32 	%rd15, %r13, 4;
	add.s64 	%rd16, %rd14, %rd15;
	ld.global.u32 	%r26, [%rd16];
	ld.global.u64 	%rd17, [%rd4+16];
	cvta.to.global.u64 	%rd18, %rd17;
	add.s64 	%rd19, %rd18, %rd11;
	st.global.u32 	[%rd19], %r26;
	ld.global.u64 	%rd20, [%rd3+24];
	cvta.to.global.u64 	%rd21, %rd20;
	mul.wide.s32 	%rd22, %r20, 4;
	add.s64 	%rd23, %rd21, %rd22;
	ld.global.u32 	%r27, [%rd23];
	ld.global.u64 	%rd24, [%rd4+24];
	cvta.to.global.u64 	%rd25, %rd24;
	add.s64 	%rd26, %rd25, %rd11;
	st.global.u32 	[%rd26], %r27;
	ld.global.u64 	%rd27, [%rd3+8];
	cvta.to.global.u64 	%rd28, %rd27;
	mul.wide.s32 	%rd29, %r24, 4;
	add.s64 	%rd30, %rd28, %rd29;
	ld.global.u32 	%r28, [%rd30];
	ld.global.u64 	%rd31, [%rd4+8];
	cvta.to.global.u64 	%rd32, %rd31;
	add.s64 	%rd33, %rd32, %rd11;
	st.global.u32 	[%rd33], %r28;
$L__BB1_2:
	ret;

}


// ===== COMPILED SASS (sm_100) =====

	.target	sm_100

	.elftype	@"ET_EXEC"


//--------------------- .note.nv.tkinfo           --------------------------
	.section	.note.nv.tkinfo,"",@"SHT_NOTE"
	.sectionflags	@"SHF_NOTE_NV_TKINFO"
	.tkinfo
        /*0018*/ 	.word	0x00000002
        /*0030*/ 	.string	""
        /*0030*/ 	.string	"ptxas"
        /*0030*/ 	.string	"Cuda compilation tools, release 13.0, V13.0.88"
        /*0030*/ 	.string	"Build cuda_13.0.r13.0/compiler.36424714_0"
        /*0030*/ 	.string	"-arch sm_100 -m 64 "



//--------------------- .note.nv.cuinfo           --------------------------
	.section	.note.nv.cuinfo,"",@"SHT_NOTE"
	.sectionflags	@"SHF_NOTE_NV_CUINFO"
        /*0018*/ 	.short	0x0002
        /*001a*/ 	.short	0x0064
        /*001c*/ 	.short	0x0082
	.zero		2


//--------------------- .nv.info                  --------------------------
	.section	.nv.info,"",@"SHT_CUDA_INFO"
	.align	4


	//----- nvinfo : EIATTR_REGCOUNT
	.align		4
        /*0000*/ 	.byte	0x04, 0x2f
        /*0002*/ 	.short	(.L_1 - .L_0)
	.align		4
.L_0:
        /*0004*/ 	.word	index@(_Z9collisionP4Gridii)
        /*0008*/ 	.word	0x00000012


	//----- nvinfo : EIATTR_FRAME_SIZE
	.align		4
.L_1:
        /*000c*/ 	.byte	0x04, 0x11
        /*000e*/ 	.short	(.L_3 - .L_2)
	.align		4
.L_2:
        /*0010*/ 	.word	index@(_Z9collisionP4Gridii)
        /*0014*/ 	.word	0x00000000


	//----- nvinfo : EIATTR_REGCOUNT
	.align		4
.L_3:
        /*0018*/ 	.byte	0x04, 0x2f
        /*001a*/ 	.short	(.L_5 - .L_4)
	.align		4
.L_4:
        /*001c*/ 	.word	index@(_Z9streamingP4GridS0_ii)
        /*0020*/ 	.word	0x00000019


	//----- nvinfo : EIATTR_FRAME_SIZE
	.align		4
.L_5:
        /*0024*/ 	.byte	0x04, 0x11
        /*0026*/ 	.short	(.L_7 - .L_6)
	.align		4
.L_6:
        /*0028*/ 	.word	index@(_Z9streamingP4GridS0_ii)
        /*002c*/ 	.word	0x00000000


	//----- nvinfo : EIATTR_MIN_STACK_SIZE
	.align		4
.L_7:
        /*0030*/ 	.byte	0x04, 0x12
        /*0032*/ 	.short	(.L_9 - .L_8)
	.align		4
.L_8:
        /*0034*/ 	.word	index@(_Z9streamingP4GridS0_ii)
        /*0038*/ 	.word	0x00000000


	//----- nvinfo : EIATTR_MIN_STACK_SIZE
	.align		4
.L_9:
        /*003c*/ 	.byte	0x04, 0x12
        /*003e*/ 	.short	(.L_11 - .L_10)
	.align		4
.L_10:
        /*0040*/ 	.word	index@(_Z9collisionP4Gridii)
        /*0044*/ 	.word	0x00000000
.L_11:


//--------------------- .nv.compat                --------------------------
	.section	.nv.compat,"",@"SHT_CUDA_COMPAT_INFO"
	.align	4
        /*0000*/ 	.byte	0x02, 0x09, 0x00, 0x00, 0x02, 0x02, 0x01, 0x00, 0x02, 0x05, 0x05, 0x00, 0x03, 0x07, 0x01, 0x01
        /*0010*/ 	.byte	0x02, 0x03, 0x00, 0x00, 0x02, 0x06, 0x01, 0x00, 0x04, 0x0b, 0x08, 0x00, 0x09, 0x00, 0x00, 0x00
        /*0020*/ 	.byte	0x00, 0x00, 0x00, 0x00


//--------------------- .nv.info._Z9streamingP4GridS0_ii --------------------------
	.section	.nv.info._Z9streamingP4GridS0_ii,"",@"SHT_CUDA_INFO"
	.sectionflags	@""
	.align	4


	//----- nvinfo : EIATTR_CUDA_API_VERSION
	.align		4
        /*0000*/ 	.byte	0x04, 0x37
        /*0002*/ 	.short	(.L_13 - .L_12)
.L_12:
        /*0004*/ 	.word	0x00000082


	//----- nvinfo : EIATTR_KPARAM_INFO
	.align		4
.L_13:
        /*0008*/ 	.byte	0x04, 0x17
        /*000a*/ 	.short	(.L_15 - .L_14)
.L_14:
        /*000c*/ 	.word	0x00000000
        /*0010*/ 	.short	0x0003
        /*0012*/ 	.short	0x0014
        /*0014*/ 	.byte	0x00, 0xf0, 0x11, 0x00


	//----- nvinfo : EIATTR_KPARAM_INFO
	.align		4
.L_15:
        /*0018*/ 	.byte	0x04, 0x17
        /*001a*/ 	.short	(.L_17 - .L_16)
.L_16:
        /*001c*/ 	.word	0x00000000
        /*0020*/ 	.short	0x0002
        /*0022*/ 	.short	0x0010
        /*0024*/ 	.byte	0x00, 0xf0, 0x11, 0x00


	//----- nvinfo : EIATTR_KPARAM_INFO
	.align		4
.L_17:
        /*0028*/ 	.byte	0x04, 0x17
        /*002a*/ 	.short	(.L_19 - .L_18)
.L_18:
        /*002c*/ 	.word	0x00000000
        /*0030*/ 	.short	0x0001
        /*0032*/ 	.short	0x0008
        /*0034*/ 	.byte	0x00, 0xf5, 0x21, 0x00


	//----- nvinfo : EIATTR_KPARAM_INFO
	.align		4
.L_19:
        /*0038*/ 	.byte	0x04, 0x17
        /*003a*/ 	.short	(.L_21 - .L_20)
.L_20:
        /*003c*/ 	.word	0x00000000
        /*0040*/ 	.short	0x0000
        /*0042*/ 	.short	0x0000
        /*0044*/ 	.byte	0x00, 0xf5, 0x21, 0x00


	//----- nvinfo : EIATTR_SPARSE_MMA_MASK
	.align		4
.L_21:
        /*0048*/ 	.byte	0x03, 0x50
        /*004a*/ 	.short	0x0000


	//----- nvinfo : EIATTR_MAXREG_COUNT
	.align		4
        /*004c*/ 	.byte	0x03, 0x1b
        /*004e*/ 	.short	0x00ff


	//----- nvinfo : EIATTR_MERCURY_ISA_VERSION
	.align		4
        /*0050*/ 	.byte	0x03, 0x5f
        /*0052*/ 	.short	0x0101


	//----- nvinfo : EIATTR_VRC_CTA_INIT_COUNT
	.align		4
        /*0054*/ 	.byte	0x02, 0x4a
	.zero		1
	.zero		1


	//----- nvinfo : EIATTR_EXIT_INSTR_OFFSETS
	.align		4
        /*0058*/ 	.byte	0x04, 0x1c
        /*005a*/ 	.short	(.L_23 - .L_22)


	//   ....[0]....
.L_22:
        /*005c*/ 	.word	0x00000080


	//   ....[1]....
        /*0060*/ 	.word	0x000007d0


	//----- nvinfo : EIATTR_CBANK_PARAM_SIZE
	.align		4
.L_23:
        /*0064*/ 	.byte	0x03, 0x19
        /*0066*/ 	.short	0x0018


	//----- nvinfo : EIATTR_PARAM_CBANK
	.align		4
        /*0068*/ 	.byte	0x04, 0x0a
        /*006a*/ 	.short	(.L_25 - .L_24)
	.align		4
.L_24:
        /*006c*/ 	.word	index@(.nv.constant0._Z9streamingP4GridS0_ii)
        /*0070*/ 	.short	0x0380
        /*0072*/ 	.short	0x0018


	//----- nvinfo : EIATTR_SW_WAR
	.align		4
.L_25:
        /*0074*/ 	.byte	0x04, 0x36
        /*0076*/ 	.short	(.L_27 - .L_26)
.L_26:
        /*0078*/ 	.word	0x00000008
.L_27:


//--------------------- .nv.info._Z9collisionP4Gridii --------------------------
	.section	.nv.info._Z9collisionP4Gridii,"",@"SHT_CUDA_INFO"
	.sectionflags	@""
	.align	4


	//----- nvinfo : EIATTR_CUDA_API_VERSION
	.align		4
        /*0000*/ 	.byte	0x04, 0x37
        /*0002*/ 	.short	(.L_29 - .L_28)
.L_28:
        /*0004*/ 	.word	0x00000082


	//----- nvinfo : EIATTR_KPARAM_INFO
	.align		4
.L_29:
        /*0008*/ 	.byte	0x04, 0x17
        /*000a*/ 	.short	(.L_31 - .L_30)
.L_30:
        /*000c*/ 	.word	0x00000000
        /*0010*/ 	.short	0x0002
        /*0012*/ 	.short	0x000c
        /*0014*/ 	.byte	0x00, 0xf0, 0x11, 0x00


	//----- nvinfo : EIATTR_KPARAM_INFO
	.align		4
.L_31:
        /*0018*/ 	.byte	0x04, 0x17
        /*001a*/ 	.short	(.L_33 - .L_32)
.L_32:
        /*001c*/ 	.word	0x00000000
        /*0020*/ 	.short	0x0001
        /*0022*/ 	.short	0x0008
        /*0024*/ 	.byte	0x00, 0xf0, 0x11, 0x00


	//----- nvinfo : EIATTR_KPARAM_INFO
	.align		4
.L_33:
        /*0028*/ 	.byte	0x04, 0x17
        /*002a*/ 	.short	(.L_35 - .L_34)
.L_34:
        /*002c*/ 	.word	0x00000000
        /*0030*/ 	.short	0x0000
        /*0032*/ 	.short	0x0000
        /*0034*/ 	.byte	0x00, 0xf5, 0x21, 0x00


	//----- nvinfo : EIATTR_SPARSE_MMA_MASK
	.align		4
.L_35:
        /*0038*/ 	.byte	0x03, 0x50
        /*003a*/ 	.short	0x0000


	//----- nvinfo : EIATTR_MAXREG_COUNT
	.align		4
        /*003c*/ 	.byte	0x03, 0x1b
        /*003e*/ 	.short	0x00ff


	//----- nvinfo : EIATTR_MERCURY_ISA_VERSION
	.align		4
        /*0040*/ 	.byte	0x03, 0x5f
        /*0042*/ 	.short	0x0101


	//----- nvinfo : EIATTR_VRC_CTA_INIT_COUNT
	.align		4
        /*0044*/ 	.byte	0x02, 0x4a
	.zero		1
	.zero		1


	//----- nvinfo : EIATTR_EXIT_INSTR_OFFSETS
	.align		4
        /*0048*/ 	.byte	0x04, 0x1c
        /*004a*/ 	.short	(.L_37 - .L_36)


	//   ....[0]....
.L_36:
        /*004c*/ 	.word	0x00000080


	//   ....[1]....
        /*0050*/ 	.word	0x00000150


	//   ....[2]....
        /*0054*/ 	.word	0x000001a0


	//   ....[3]....
        /*0058*/ 	.word	0x000001f0


	//   ....[4]....
        /*005c*/ 	.word	0x00000250


	//   ....[5]....
        /*0060*/ 	.word	0x000002a0


	//   ....[6]....
        /*0064*/ 	.word	0x000002f0


	//   ....[7]....
        /*0068*/ 	.word	0x00000420


	//----- nvinfo : EIATTR_CRS_STACK_SIZE
	.align		4
.L_37:
        /*006c*/ 	.byte	0x04, 0x1e
        /*006e*/ 	.short	(.L_39 - .L_38)
.L_38:
        /*0070*/ 	.word	0x00000000


	//----- nvinfo : EIATTR_CBANK_PARAM_SIZE
	.align		4
.L_39:
        /*0074*/ 	.byte	0x03, 0x19
        /*0076*/ 	.short	0x0010


	//----- nvinfo : EIATTR_PARAM_CBANK
	.align		4
        /*0078*/ 	.byte	0x04, 0x0a
        /*007a*/ 	.short	(.L_41 - .L_40)
	.align		4
.L_40:
        /*007c*/ 	.word	index@(.nv.constant0._Z9collisionP4Gridii)
        /*0080*/ 	.short	0x0380
        /*0082*/ 	.short	0x0010


	//----- nvinfo : EIATTR_SW_WAR
	.align		4
.L_41:
        /*0084*/ 	.byte	0x04, 0x36
        /*0086*/ 	.short	(.L_43 - .L_42)
.L_42:
        /*0088*/ 	.word	0x00000008
.L_43:


//--------------------- .nv.callgraph             --------------------------
	.section	.nv.callgraph,"",@"SHT_CUDA_CALLGRAPH"
	.align	4
	.sectionentsize	8
	.align		4
        /*0000*/ 	.word	0x00000000
	.align		4
        /*0004*/ 	.word	0xffffffff
	.align		4
        /*0008*/ 	.word	0x00000000
	.align		4
        /*000c*/ 	.word	0xfffffffe
	.align		4
        /*0010*/ 	.word	0x00000000
	.align		4
        /*0014*/ 	.word	0xfffffffd
	.align		4
        /*0018*/ 	.word	0x00000000
	.align		4
        /*001c*/ 	.word	0xfffffffc


//--------------------- .text._Z9streamingP4GridS0_ii --------------------------
	.section	.text._Z9streamingP4GridS0_ii,"ax",@progbits
	.align	128
        .global         _Z9streamingP4GridS0_ii
        .type           _Z9streamingP4GridS0_ii,@function
        .size           _Z9streamingP4GridS0_ii,(.L_x_5 - _Z9streamingP4GridS0_ii)
        .other          _Z9streamingP4GridS0_ii,@"STO_CUDA_ENTRY STV_DEFAULT"
_Z9streamingP4GridS0_ii:
.text._Z9streamingP4GridS0_ii:
[----:B------:R-:W-:Y:S01]  /*0000*/  LDC R1, c[0x0][0x37c] ;  /* 0x0000df00ff017b82 */ /* 0x000fe20000000800 */
[----:B------:R-:W0:Y:S07]  /*0010*/  S2R R0, SR_TID.X ;  /* 0x0000000000007919 */ /* 0x000e2e0000002100 */
[----:B------:R-:W0:Y:S08]  /*0020*/  S2UR UR4, SR_CTAID.X ;  /* 0x00000000000479c3 */ /* 0x000e300000002500 */
[----:B------:R-:W0:Y:S08]  /*0030*/  LDC R3, c[0x0][0x360] ;  /* 0x0000d800ff037b82 */ /* 0x000e300000000800 */
[----:B------:R-:W1:Y:S01]  /*0040*/  LDC.64 R4, c[0x0][0x390] ;  /* 0x0000e400ff047b82 */ /* 0x000e620000000a00 */
[----:B0-----:R-:W-:-:S02]  /*0050*/  IMAD R0, R3, UR4, R0 ;  /* 0x0000000403007c24 */ /* 0x001fc4000f8e0200 */
[----:B-1----:R-:W-:-:S05]  /*0060*/  IMAD R3, R5, R4, RZ ;  /* 0x0000000405037224 */ /* 0x002fca00078e02ff */
[----:B------:R-:W-:-:S13]  /*0070*/  ISETP.GE.AND P0, PT, R0, R3, PT ;  /* 0x000000030000720c */ /* 0x000fda0003f06270 */
[----:B------:R-:W-:Y:S05]  /*0080*/  @P0 EXIT ;  /* 0x000000000000094d */ /* 0x000fea0003800000 */
[----:B------:R-:W0:Y:S01]  /*0090*/  LDC.64 R6, c[0x0][0x380] ;  /* 0x0000e000ff067b82 */ /* 0x000e220000000a00 */
[----:B------:R-:W0:Y:S02]  /*00a0*/  LDCU.64 UR4, c[0x0][0x358] ;  /* 0x00006b00ff0477ac */ /* 0x000e240008000a00 */
[----:B0-----:R-:W2:Y:S01]  /*00b0*/  LDG.E.64 R12, desc[UR4][R6.64] ;  /* 0x00000004060c7981 */ /* 0x001ea2000c1e1b00 */
[-C--:B------:R-:W-:Y:S01]  /*00c0*/  IABS R9, R5.reuse ;  /* 0x0000000500097213 */ /* 0x080fe20000000000 */
[----:B------:R-:W-:Y:S01]  /*00d0*/  HFMA2 R14, -RZ, RZ, 0, 0 ;  /* 0x00000000ff0e7431 */ /* 0x000fe200000001ff */
[----:B------:R-:W-:Y:S02]  /*00e0*/  LOP3.LUT R11, RZ, R5, RZ, 0x33, !PT ;  /* 0x00000005ff0b7212 */ /* 0x000fe400078e33ff */
[----:B------:R-:W0:Y:S08]  /*00f0*/  I2F.RP R2, R9 ;  /* 0x0000000900027306 */ /* 0x000e300000209400 */
[----:B0-----:R-:W0:Y:S02]  /*0100*/  MUFU.RCP R2, R2 ;  /* 0x0000000200027308 */ /* 0x001e240000001000 */
[----:B0-----:R-:W-:-:S06]  /*0110*/  VIADD R15, R2, 0xffffffe ;  /* 0x0ffffffe020f7836 */ /* 0x001fcc0000000000 */
[----:B------:R-:W0:Y:S02]  /*0120*/  F2I.FTZ.U32.TRUNC.NTZ R15, R15 ;  /* 0x0000000f000f7305 */ /* 0x000e24000021f000 */
[----:B0-----:R-:W-:-:S04]  /*0130*/  IMAD.MOV R8, RZ, RZ, -R15 ;  /* 0x000000ffff087224 */ /* 0x001fc800078e0a0f */
[----:B------:R-:W-:Y:S01]  /*0140*/  IMAD R3, R8, R9, RZ ;  /* 0x0000000908037224 */ /* 0x000fe200078e02ff */
[----:B------:R-:W-:-:S03]  /*0150*/  IABS R8, R0 ;  /* 0x0000000000087213 */ /* 0x000fc60000000000 */
[----:B------:R-:W-:-:S06]  /*0160*/  IMAD.HI.U32 R14, R15, R3, R14 ;  /* 0x000000030f0e7227 */ /* 0x000fcc00078e000e */
[----:B------:R-:W-:-:S04]  /*0170*/  IMAD.HI.U32 R3, R14, R8, RZ ;  /* 0x000000080e037227 */ /* 0x000fc800078e00ff */
[----:B------:R-:W-:-:S04]  /*0180*/  IMAD.MOV R2, RZ, RZ, -R3 ;  /* 0x000000ffff027224 */ /* 0x000fc800078e0a03 */
[----:B------:R-:W-:-:S05]  /*0190*/  IMAD R2, R9, R2, R8 ;  /* 0x0000000209027224 */ /* 0x000fca00078e0208 */
[----:B------:R-:W-:-:S13]  /*01a0*/  ISETP.GT.U32.AND P2, PT, R9, R2, PT ;  /* 0x000000020900720c */ /* 0x000fda0003f44070 */
[----:B------:R-:W-:Y:S01]  /*01b0*/  @!P2 IMAD.IADD R2, R2, 0x1, -R9 ;  /* 0x000000010202a824 */ /* 0x000fe200078e0a09 */
[----:B------:R-:W-:-:S04]  /*01c0*/  @!P2 IADD3 R3, PT, PT, R3, 0x1, RZ ;  /* 0x000000010303a810 */ /* 0x000fc80007ffe0ff */
[----:B------:R-:W-:Y:S02]  /*01d0*/  ISETP.GE.U32.AND P1, PT, R2, R9, PT ;  /* 0x000000090200720c */ /* 0x000fe40003f26070 */
[----:B------:R-:W-:-:S04]  /*01e0*/  LOP3.LUT R2, R0, R5, RZ, 0x3c, !PT ;  /* 0x0000000500027212 */ /* 0x000fc800078e3cff */
[----:B------:R-:W-:-:S07]  /*01f0*/  ISETP.GE.AND P0, PT, R2, RZ, PT ;  /* 0x000000ff0200720c */ /* 0x000fce0003f06270 */
[----:B------:R-:W-:Y:S01]  /*0200*/  @P1 VIADD R3, R3, 0x1 ;  /* 0x0000000103031836 */ /* 0x000fe20000000000 */
[----:B------:R-:W-:-:S05]  /*0210*/  ISETP.NE.AND P1, PT, R5, RZ, PT ;  /* 0x000000ff0500720c */ /* 0x000fca0003f25270 */
[----:B------:R-:W-:-:S05]  /*0220*/  @!P0 IMAD.MOV R3, RZ, RZ, -R3 ;  /* 0x000000ffff038224 */ /* 0x000fca00078e0a03 */
[----:B------:R-:W-:-:S04]  /*0230*/  SEL R10, R11, R3, !P1 ;  /* 0x000000030b0a7207 */ /* 0x000fc80004800000 */
[----:B------:R-:W-:-:S05]  /*0240*/  IADD3 R8, PT, PT, -R10, RZ, RZ ;  /* 0x000000ff0a087210 */ /* 0x000fca0007ffe1ff */
[----:B------:R-:W-:-:S05]  /*0250*/  IMAD R8, R5, R8, R0 ;  /* 0x0000000805087224 */ /* 0x000fca00078e0200 */
[----:B------:R-:W-:-:S04]  /*0260*/  IADD3 R3, PT, PT, R8, -0x1, R5 ;  /* 0xffffffff08037810 */ /* 0x000fc80007ffe005 */
[----:B------:R-:W-:Y:S02]  /*0270*/  IABS R16, R3 ;  /* 0x0000000300107213 */ /* 0x000fe40000000000 */
[----:B------:R-:W-:-:S03]  /*0280*/  ISETP.GE.AND P2, PT, R3, RZ, PT ;  /* 0x000000ff0300720c */ /* 0x000fc60003f46270 */
[----:B------:R-:W-:-:S04]  /*0290*/  IMAD.HI.U32 R2, R14, R16, RZ ;  /* 0x000000100e027227 */ /* 0x000fc800078e00ff */
[----:B------:R-:W-:-:S04]  /*02a0*/  IMAD.MOV R2, RZ, RZ, -R2 ;  /* 0x000000ffff027224 */ /* 0x000fc800078e0a02 */
[C---:B------:R-:W-:Y:S02]  /*02b0*/  IMAD R16, R9.reuse, R2, R16 ;  /* 0x0000000209107224 */ /* 0x040fe400078e0210 */
[----:B------:R-:W0:Y:S03]  /*02c0*/  LDC.64 R2, c[0x0][0x388] ;  /* 0x0000e200ff027b82 */ /* 0x000e260000000a00 */
[----:B------:R-:W-:-:S13]  /*02d0*/  ISETP.GT.U32.AND P0, PT, R9, R16, PT ;  /* 0x000000100900720c */ /* 0x000fda0003f04070 */
[----:B------:R-:W-:-:S05]  /*02e0*/  @!P0 IMAD.IADD R16, R16, 0x1, -R9 ;  /* 0x0000000110108824 */ /* 0x000fca00078e0a09 */
[----:B------:R-:W-:Y:S01]  /*02f0*/  ISETP.GT.U32.AND P0, PT, R9, R16, PT ;  /* 0x000000100900720c */ /* 0x000fe20003f04070 */
[----:B0-----:R-:W3:-:S12]  /*0300*/  LDG.E.64 R18, desc[UR4][R2.64] ;  /* 0x0000000402127981 */ /* 0x001ed8000c1e1b00 */
[----:B------:R-:W-:-:S05]  /*0310*/  @!P0 IADD3 R16, PT, PT, R16, -R9, RZ ;  /* 0x8000000910108210 */ /* 0x000fca0007ffe0ff */
[----:B------:R-:W-:-:S05]  /*0320*/  @!P2 IMAD.MOV R16, RZ, RZ, -R16 ;  /* 0x000000ffff10a224 */ /* 0x000fca00078e0a10 */
[----:B------:R-:W-:-:S05]  /*0330*/  SEL R16, R11, R16, !P1 ;  /* 0x000000100b107207 */ /* 0x000fca0004800000 */
[----:B------:R-:W-:-:S04]  /*0340*/  IMAD R17, R10, R5, R16 ;  /* 0x000000050a117224 */ /* 0x000fc800078e0210 */
[----:B--2---:R-:W-:-:S06]  /*0350*/  IMAD.WIDE R16, R17, 0x4, R12 ;  /* 0x0000000411107825 */ /* 0x004fcc00078e020c */
[----:B------:R-:W2:Y:S01]  /*0360*/  LDG.E R17, desc[UR4][R16.64] ;  /* 0x0000000410117981 */ /* 0x000ea2000c1e1900 */
[----:B---3--:R-:W-:-:S05]  /*0370*/  IMAD.WIDE R18, R0, 0x4, R18 ;  /* 0x0000000400127825 */ /* 0x008fca00078e0212 */
[----:B--2---:R0:W-:Y:S04]  /*0380*/  STG.E desc[UR4][R18.64], R17 ;  /* 0x0000001112007986 */ /* 0x0041e8000c101904 */
[----:B------:R-:W2:Y:S01]  /*0390*/  LDG.E.64 R12, desc[UR4][R6.64+0x10] ;  /* 0x00001004060c7981 */ /* 0x000ea2000c1e1b00 */
[----:B------:R-:W-:-:S04]  /*03a0*/  IADD3 R15, PT, PT, R8, 0x1, RZ ;  /* 0x00000001080f7810 */ /* 0x000fc80007ffe0ff */
[----:B------:R-:W-:Y:S01]  /*03b0*/  IABS R20, R15 ;  /* 0x0000000f00147213 */ /* 0x000fe20000000000 */
[----:B0-----:R-:W3:Y:S04]  /*03c0*/  LDG.E.64 R16, desc[UR4][R2.64+0x10] ;  /* 0x0000100402107981 */ /* 0x001ee8000c1e1b00 */
[----:B------:R-:W-:-:S04]  /*03d0*/  IMAD.HI.U32 R14, R14, R20, RZ ;  /* 0x000000140e0e7227 */ /* 0x000fc800078e00ff */
[----:B------:R-:W-:-:S04]  /*03e0*/  IMAD.MOV R14, RZ, RZ, -R14 ;  /* 0x000000ffff0e7224 */ /* 0x000fc800078e0a0e */
[----:B------:R-:W-:-:S05]  /*03f0*/  IMAD R14, R9, R14, R20 ;  /* 0x0000000e090e7224 */ /* 0x000fca00078e0214 */
[----:B------:R-:W-:Y:S02]  /*0400*/  ISETP.GT.U32.AND P0, PT, R9, R14, PT ;  /* 0x0000000e0900720c */ /* 0x000fe40003f04070 */
[----:B------:R-:W-:-:S11]  /*0410*/  ISETP.GE.AND P2, PT, R15, RZ, PT ;  /* 0x000000ff0f00720c */ /* 0x000fd60003f46270 */
[----:B------:R-:W-:-:S04]  /*0420*/  @!P0 IADD3 R14, PT, PT, R14, -R9, RZ ;  /* 0x800000090e0e8210 */ /* 0x000fc80007ffe0ff */
[----:B------:R-:W-:-:S13]  /*0430*/  ISETP.GT.U32.AND P0, PT, R9, R14, PT ;  /* 0x0000000e0900720c */ /* 0x000fda0003f04070 */
[----:B------:R-:W-:-:S05]  /*0440*/  @!P0 IMAD.IADD R14, R14, 0x1, -R9 ;  /* 0x000000010e0e8824 */ /* 0x000fca00078e0a09 */
[----:B------:R-:W-:-:S04]  /*0450*/  @!P2 IADD3 R14, PT, PT, -R14, RZ, RZ ;  /* 0x000000ff0e0ea210 */ /* 0x000fc80007ffe1ff */
[----:B------:R-:W-:-:S05]  /*0460*/  SEL R11, R11, R14, !P1 ;  /* 0x0000000e0b0b7207 */ /* 0x000fca0004800000 */
[----:B------:R-:W-:-:S04]  /*0470*/  IMAD R11, R10, R5, R11 ;  /* 0x000000050a0b7224 */ /* 0x000fc800078e020b */
[----:B--2---:R-:W-:-:S06]  /*0480*/  IMAD.WIDE R14, R11, 0x4, R12 ;  /* 0x000000040b0e7825 */ /* 0x004fcc00078e020c */
[----:B------:R0:W2:Y:S01]  /*0490*/  LDG.E R15, desc[UR4][R14.64] ;  /* 0x000000040e0f7981 */ /* 0x0000a2000c1e1900 */
[----:B---3--:R-:W-:Y:S01]  /*04a0*/  IMAD.WIDE R16, R0, 0x4, R16 ;  /* 0x0000000400107825 */ /* 0x008fe200078e0210 */
[----:B------:R-:W-:-:S04]  /*04b0*/  IABS R9, R4 ;  /* 0x0000000400097213 */ /* 0x000fc80000000000 */
[----:B------:R-:W1:Y:S08]  /*04c0*/  I2F.RP R20, R9 ;  /* 0x0000000900147306 */ /* 0x000e700000209400 */
[----:B-1----:R-:W1:Y:S02]  /*04d0*/  MUFU.RCP R20, R20 ;  /* 0x0000001400147308 */ /* 0x002e640000001000 */
[----:B-1----:R-:W-:-:S06]  /*04e0*/  VIADD R18, R20, 0xffffffe ;  /* 0x0ffffffe14127836 */ /* 0x002fcc0000000000 */
[----:B------:R1:W3:Y:S01]  /*04f0*/  F2I.FTZ.U32.TRUNC.NTZ R19, R18 ;  /* 0x0000001200137305 */ /* 0x0002e2000021f000 */
[----:B0-----:R-:W-:Y:S02]  /*0500*/  VIADD R14, R10, 0x1 ;  /* 0x000000010a0e7836 */ /* 0x001fe40000000000 */
[----:B-1----:R-:W-:Y:S01]  /*0510*/  HFMA2 R18, -RZ, RZ, 0, 0 ;  /* 0x00000000ff127431 */ /* 0x002fe200000001ff */
[----:B---3--:R-:W-:-:S05]  /*0520*/  IADD3 R22, PT, PT, RZ, -R19, RZ ;  /* 0x80000013ff167210 */ /* 0x008fca0007ffe0ff */
[----:B------:R-:W-:Y:S01]  /*0530*/  IMAD R11, R22, R9, RZ ;  /* 0x00000009160b7224 */ /* 0x000fe200078e02ff */
[----:B--2---:R0:W-:Y:S04]  /*0540*/  STG.E desc[UR4][R16.64], R15 ;  /* 0x0000000f10007986 */ /* 0x0041e8000c101904 */
[----:B------:R-:W2:Y:S01]  /*0550*/  LDG.E.64 R12, desc[UR4][R6.64+0x18] ;  /* 0x00001804060c7981 */ /* 0x000ea2000c1e1b00 */
[----:B------:R-:W-:Y:S01]  /*0560*/  IMAD.HI.U32 R11, R19, R11, R18 ;  /* 0x0000000b130b7227 */ /* 0x000fe200078e0012 */
[----:B0-----:R-:W-:-:S05]  /*0570*/  IABS R16, R14 ;  /* 0x0000000e00107213 */ /* 0x001fca0000000000 */
[----:B------:R-:W-:-:S04]  /*0580*/  IMAD.HI.U32 R15, R11, R16, RZ ;  /* 0x000000100b0f7227 */ /* 0x000fc800078e00ff */
[----:B------:R-:W-:-:S04]  /*0590*/  IMAD.MOV R15, RZ, RZ, -R15 ;  /* 0x000000ffff0f7224 */ /* 0x000fc800078e0a0f */
[----:B------:R-:W-:-:S05]  /*05a0*/  IMAD R16, R9, R15, R16 ;  /* 0x0000000f09107224 */ /* 0x000fca00078e0210 */
[----:B------:R-:W-:Y:S02]  /*05b0*/  ISETP.GT.U32.AND P0, PT, R9, R16, PT ;  /* 0x000000100900720c */ /* 0x000fe40003f04070 */
[----:B------:R-:W-:-:S11]  /*05c0*/  ISETP.GE.AND P1, PT, R14, RZ, PT ;  /* 0x000000ff0e00720c */ /* 0x000fd60003f26270 */
[----:B------:R-:W-:-:S04]  /*05d0*/  @!P0 IADD3 R16, PT, PT, R16, -R9, RZ ;  /* 0x8000000910108210 */ /* 0x000fc80007ffe0ff */
[----:B------:R-:W-:Y:S02]  /*05e0*/  ISETP.GT.U32.AND P0, PT, R9, R16, PT ;  /* 0x000000100900720c */ /* 0x000fe40003f04070 */
[----:B------:R-:W-:-:S11]  /*05f0*/  LOP3.LUT R14, RZ, R4, RZ, 0x33, !PT ;  /* 0x00000004ff0e7212 */ /* 0x000fd600078e33ff */
[----:B------:R-:W-:Y:S01]  /*0600*/  @!P0 IMAD.IADD R16, R16, 0x1, -R9 ;  /* 0x0000000110108824 */ /* 0x000fe200078e0a09 */
[----:B------:R-:W-:-:S04]  /*0610*/  ISETP.NE.AND P0, PT, R4, RZ, PT ;  /* 0x000000ff0400720c */ /* 0x000fc80003f05270 */
[----:B------:R-:W-:-:S04]  /*0620*/  @!P1 IADD3 R16, PT, PT, -R16, RZ, RZ ;  /* 0x000000ff10109210 */ /* 0x000fc80007ffe1ff */
[----:B------:R-:W-:-:S05]  /*0630*/  SEL R16, R14, R16, !P0 ;  /* 0x000000100e107207 */ /* 0x000fca0004000000 */
[----:B------:R-:W-:Y:S02]  /*0640*/  IMAD R15, R16, R5, R8 ;  /* 0x00000005100f7224 */ /* 0x000fe400078e0208 */
[----:B------:R-:W3:Y:S02]  /*0650*/  LDG.E.64 R16, desc[UR4][R2.64+0x18] ;  /* 0x0000180402107981 */ /* 0x000ee4000c1e1b00 */
[----:B--2---:R-:W-:-:S06]  /*0660*/  IMAD.WIDE R12, R15, 0x4, R12 ;  /* 0x000000040f0c7825 */ /* 0x004fcc00078e020c */
[----:B------:R-:W2:Y:S01]  /*0670*/  LDG.E R13, desc[UR4][R12.64] ;  /* 0x000000040c0d7981 */ /* 0x000ea2000c1e1900 */
[----:B---3--:R-:W-:Y:S01]  /*0680*/  IMAD.WIDE R16, R0, 0x4, R16 ;  /* 0x0000000400107825 */ /* 0x008fe200078e0210 */
[----:B------:R-:W-:-:S04]  /*0690*/  IADD3 R4, PT, PT, R10, -0x1, R4 ;  /* 0xffffffff0a047810 */ /* 0x000fc80007ffe004 */
[----:B--2---:R-:W-:Y:S04]  /*06a0*/  STG.E desc[UR4][R16.64], R13 ;  /* 0x0000000d10007986 */ /* 0x004fe8000c101904 */
[----:B------:R-:W2:Y:S01]  /*06b0*/  LDG.E.64 R6, desc[UR4][R6.64+0x8] ;  /* 0x0000080406067981 */ /* 0x000ea2000c1e1b00 */
[----:B------:R-:W-:Y:S02]  /*06c0*/  IABS R10, R4 ;  /* 0x00000004000a7213 */ /* 0x000fe40000000000 */
[----:B------:R-:W-:Y:S01]  /*06d0*/  ISETP.GE.AND P2, PT, R4, RZ, PT ;  /* 0x000000ff0400720c */ /* 0x000fe20003f46270 */
[----:B------:R-:W3:Y:S02]  /*06e0*/  LDG.E.64 R2, desc[UR4][R2.64+0x8] ;  /* 0x0000080402027981 */ /* 0x000ee4000c1e1b00 */
[----:B------:R-:W-:-:S04]  /*06f0*/  IMAD.HI.U32 R11, R11, R10, RZ ;  /* 0x0000000a0b0b7227 */ /* 0x000fc800078e00ff */
[----:B------:R-:W-:-:S04]  /*0700*/  IMAD.MOV R11, RZ, RZ, -R11 ;  /* 0x000000ffff0b7224 */ /* 0x000fc800078e0a0b */
[----:B------:R-:W-:-:S05]  /*0710*/  IMAD R10, R9, R11, R10 ;  /* 0x0000000b090a7224 */ /* 0x000fca00078e020a */
[----:B------:R-:W-:-:S13]  /*0720*/  ISETP.GT.U32.AND P1, PT, R9, R10, PT ;  /* 0x0000000a0900720c */ /* 0x000fda0003f24070 */
[----:B------:R-:W-:-:S04]  /*0730*/  @!P1 IADD3 R10, PT, PT, R10, -R9, RZ ;  /* 0x800000090a0a9210 */ /* 0x000fc80007ffe0ff */
[----:B------:R-:W-:-:S13]  /*0740*/  ISETP.GT.U32.AND P1, PT, R9, R10, PT ;  /* 0x0000000a0900720c */ /* 0x000fda0003f24070 */
[----:B------:R-:W-:-:S05]  /*0750*/  @!P1 IMAD.IADD R10, R10, 0x1, -R9 ;  /* 0x000000010a0a9824 */ /* 0x000fca00078e0a09 */
[----:B------:R-:W-:-:S04]  /*0760*/  @!P2 IADD3 R10, PT, PT, -R10, RZ, RZ ;  /* 0x000000ff0a0aa210 */ /* 0x000fc80007ffe1ff */
[----:B------:R-:W-:-:S05]  /*0770*/  SEL R10, R14, R10, !P0 ;  /* 0x0000000a0e0a7207 */ /* 0x000fca0004000000 */
[----:B------:R-:W-:-:S04]  /*0780*/  IMAD R5, R10, R5, R8 ;  /* 0x000000050a057224 */ /* 0x000fc800078e0208 */
[----:B--2---:R-:W-:-:S06]  /*0790*/  IMAD.WIDE R6, R5, 0x4, R6 ;  /* 0x0000000405067825 */ /* 0x004fcc00078e0206 */
[----:B------:R-:W2:Y:S01]  /*07a0*/  LDG.E R7, desc[UR4][R6.64] ;  /* 0x0000000406077981 */ /* 0x000ea2000c1e1900 */
[----:B---3--:R-:W-:-:S05]  /*07b0*/  IMAD.WIDE R4, R0, 0x4, R2 ;  /* 0x0000000400047825 */ /* 0x008fca00078e0202 */
[----:B--2---:R-:W-:Y:S01]  /*07c0*/  STG.E desc[UR4][R4.64], R7 ;  /* 0x0000000704007986 */ /* 0x004fe2000c101904 */
[----:B------:R-:W-:Y:S05]  /*07d0*/  EXIT ;  /* 0x000000000000794d */ /* 0x000fea0003800000 */
.L_x_0:
[----:B------:R-:W-:-:S00]  /*07e0*/  BRA `(.L_x_0) ;  /* 0xfffffffc00fc7947 */ /* 0x000fc0000383ffff */
[----:B------:R-:W-:-:S00]  /*07f0*/  NOP ;  /* 0x0000000000007918 */ /* 0x000fc00000000000 */
        /* <DEDUP_REMOVED lines=8> */
.L_x_5:


//--------------------- .text._Z9collisionP4Gridii --------------------------
	.section	.text._Z9collisionP4Gridii,"ax",@progbits
	.align	128
        .global         _Z9collisionP4Gridii
        .type           _Z9collisionP4Gridii,@function
        .size           _Z9collisionP4Gridii,(.L_x_6 - _Z9collisionP4Gridii)
        .other          _Z9collisionP4Gridii,@"STO_CUDA_ENTRY STV_DEFAULT"
_Z9collisionP4Gridii:
.text._Z9collisionP4Gridii:
[----:B------:R-:W-:Y:S01]  /*0000*/  LDC R1, c[0x0][0x37c] ;  /* 0x0000df00ff017b82 */ /* 0x000fe20000000800 */
[----:B------:R-:W0:Y:S07]  /*0010*/  S2R R0, SR_TID.X ;  /* 0x0000000000007919 */ /* 0x000e2e0000002100 */
[----:B------:R-:W0:Y:S01]  /*0020*/  S2UR UR6, SR_CTAID.X ;  /* 0x00000000000679c3 */ /* 0x000e220000002500 */
[----:B------:R-:W1:Y:S07]  /*0030*/  LDCU.64 UR4, c[0x0][0x388] ;  /* 0x00007100ff0477ac */ /* 0x000e6e0008000a00 */
[----:B------:R-:W0:Y:S01]  /*0040*/  LDC R3, c[0x0][0x360] ;  /* 0x0000d800ff037b82 */ /* 0x000e220000000800 */
[----:B-1----:R-:W-:Y:S01]  /*0050*/  UIMAD UR4, UR5, UR4, URZ ;  /* 0x00000004050472a4 */ /* 0x002fe2000f8e02ff */
[----:B0-----:R-:W-:-:S05]  /*0060*/  IMAD R0, R3, UR6, R0 ;  /* 0x0000000603007c24 */ /* 0x001fca000f8e0200 */
[----:B------:R-:W-:-:S13]  /*0070*/  ISETP.GE.AND P0, PT, R0, UR4, PT ;  /* 0x0000000400007c0c */ /* 0x000fda000bf06270 */
[----:B------:R-:W-:Y:S05]  /*0080*/  @P0 EXIT ;  /* 0x000000000000094d */ /* 0x000fea0003800000 */
[----:B------:R-:W0:Y:S01]  /*0090*/  LDC.64 R2, c[0x0][0x380] ;  /* 0x0000e000ff027b82 */ /* 0x000e220000000a00 */
[----:B------:R-:W0:Y:S02]  /*00a0*/  LDCU.64 UR4, c[0x0][0x358] ;  /* 0x00006b00ff0477ac */ /* 0x000e240008000a00 */
[----:B0-----:R-:W2:Y:S02]  /*00b0*/  LDG.E.64 R4, desc[UR4][R2.64] ;  /* 0x0000000402047981 */ /* 0x001ea4000c1e1b00 */
[----:B--2---:R-:W-:-:S05]  /*00c0*/  IMAD.WIDE R4, R0, 0x4, R4 ;  /* 0x0000000400047825 */ /* 0x004fca00078e0204 */
[----:B------:R-:W2:Y:S01]  /*00d0*/  LDG.E R6, desc[UR4][R4.64] ;  /* 0x0000000404067981 */ /* 0x000ea2000c1e1900 */
[----:B------:R-:W-:Y:S01]  /*00e0*/  BSSY.RECONVERGENT B0, `(.L_x_1) ;  /* 0x0000022000007945 */ /* 0x000fe20003800200 */
[----:B--2---:R-:W-:-:S13]  /*00f0*/  ISETP.NE.AND P0, PT, R6, RZ, PT ;  /* 0x000000ff0600720c */ /* 0x004fda0003f05270 */
[----:B------:R-:W-:Y:S05]  /*0100*/  @P0 BRA `(.L_x_2) ;  /* 0x0000000000400947 */ /* 0x000fea0003800000 */
[----:B------:R-:W2:Y:S02]  /*0110*/  LDG.E.64 R8, desc[UR4][R2.64+0x10] ;  /* 0x0000100402087981 */ /* 0x000ea4000c1e1b00 */
[----:B--2---:R-:W-:-:S06]  /*0120*/  IMAD.WIDE R8, R0, 0x4, R8 ;  /* 0x0000000400087825 */ /* 0x004fcc00078e0208 */
[----:B------:R-:W2:Y:S02]  /*0130*/  LDG.E R8, desc[UR4][R8.64] ;  /* 0x0000000408087981 */ /* 0x000ea4000c1e1900 */
[----:B--2---:R-:W-:-:S13]  /*0140*/  ISETP.NE.AND P0, PT, R8, RZ, PT ;  /* 0x000000ff0800720c */ /* 0x004fda0003f05270 */
[----:B------:R-:W-:Y:S05]  /*0150*/  @P0 EXIT ;  /* 0x000000000000094d */ /* 0x000fea0003800000 */
[----:B------:R-:W2:Y:S02]  /*0160*/  LDG.E.64 R8, desc[UR4][R2.64+0x8] ;  /* 0x0000080402087981 */ /* 0x000ea4000c1e1b00 */
[----:B--2---:R-:W-:-:S06]  /*0170*/  IMAD.WIDE R8, R0, 0x4, R8 ;  /* 0x0000000400087825 */ /* 0x004fcc00078e0208 */
[----:B------:R-:W2:Y:S02]  /*0180*/  LDG.E R8, desc[UR4][R8.64] ;  /* 0x0000000408087981 */ /* 0x000ea4000c1e1900 */
[----:B--2---:R-:W-:-:S13]  /*0190*/  ISETP.NE.AND P0, PT, R8, RZ, PT ;  /* 0x000000ff0800720c */ /* 0x004fda0003f05270 */
[----:B------:R-:W-:Y:S05]  /*01a0*/  @!P0 EXIT ;  /* 0x000000000000894d */ /* 0x000fea0003800000 */
[----:B------:R-:W2:Y:S02]  /*01b0*/  LDG.E.64 R8, desc[UR4][R2.64+0x18] ;  /* 0x0000180402087981 */ /* 0x000ea4000c1e1b00 */
[----:B--2---:R-:W-:-:S06]  /*01c0*/  IMAD.WIDE R8, R0, 0x4, R8 ;  /* 0x0000000400087825 */ /* 0x004fcc00078e0208 */
[----:B------:R-:W2:Y:S02]  /*01d0*/  LDG.E R8, desc[UR4][R8.64] ;  /* 0x0000000408087981 */ /* 0x000ea4000c1e1900 */
[----:B--2---:R-:W-:-:S13]  /*01e0*/  ISETP.NE.AND P0, PT, R8, RZ, PT ;  /* 0x000000ff0800720c */ /* 0x004fda0003f05270 */
[----:B------:R-:W-:Y:S05]  /*01f0*/  @!P0 EXIT ;  /* 0x000000000000894d */ /* 0x000fea0003800000 */
[----:B------:R-:W-:Y:S05]  /*0200*/  BRA `(.L_x_3) ;  /* 0x00000000003c7947 */ /* 0x000fea0003800000 */
.L_x_2:
        /* <DEDUP_REMOVED lines=14> */
[----:B------:R-:W-:Y:S05]  /*02f0*/  @P0 EXIT ;  /* 0x000000000000094d */ /* 0x000fea0003800000 */
.L_x_3:
[----:B------:R-:W-:Y:S05]  /*0300*/  BSYNC.RECONVERGENT B0 ;  /* 0x0000000000007941 */ /* 0x000fea0003800200 */
.L_x_1:
[----:B------:R-:W-:-:S05]  /*0310*/  IADD3 R11, PT, PT, -R6, 0x1, RZ ;  /* 0x00000001060b7810 */ /* 0x000fca0007ffe1ff */
[----:B------:R0:W-:Y:S04]  /*0320*/  STG.E desc[UR4][R4.64], R11 ;  /* 0x0000000b04007986 */ /* 0x0001e8000c101904 */
[----:B------:R-:W2:Y:S02]  /*0330*/  LDG.E.64 R6, desc[UR4][R2.64+0x8] ;  /* 0x0000080402067981 */ /* 0x000ea4000c1e1b00 */
[----:B--2---:R-:W-:-:S05]  /*0340*/  IMAD.WIDE R6, R0, 0x4, R6 ;  /* 0x0000000400067825 */ /* 0x004fca00078e0206 */
[----:B------:R-:W2:Y:S02]  /*0350*/  LDG.E R8, desc[UR4][R6.64] ;  /* 0x0000000406087981 */ /* 0x000ea4000c1e1900 */
[----:B--2---:R-:W-:-:S05]  /*0360*/  IADD3 R13, PT, PT, -R8, 0x1, RZ ;  /* 0x00000001080d7810 */ /* 0x004fca0007ffe1ff */
[----:B------:R-:W-:Y:S04]  /*0370*/  STG.E desc[UR4][R6.64], R13 ;  /* 0x0000000d06007986 */ /* 0x000fe8000c101904 */
[----:B------:R-:W2:Y:S02]  /*0380*/  LDG.E.64 R8, desc[UR4][R2.64+0x10] ;  /* 0x0000100402087981 */ /* 0x000ea4000c1e1b00 */
[----:B--2---:R-:W-:-:S05]  /*0390*/  IMAD.WIDE R8, R0, 0x4, R8 ;  /* 0x0000000400087825 */ /* 0x004fca00078e0208 */
[----:B------:R-:W2:Y:S02]  /*03a0*/  LDG.E R10, desc[UR4][R8.64] ;  /* 0x00000004080a7981 */ /* 0x000ea4000c1e1900 */
[----:B--2---:R-:W-:-:S05]  /*03b0*/  IADD3 R15, PT, PT, -R10, 0x1, RZ ;  /* 0x000000010a0f7810 */ /* 0x004fca0007ffe1ff */
[----:B------:R-:W-:Y:S04]  /*03c0*/  STG.E desc[UR4][R8.64], R15 ;  /* 0x0000000f08007986 */ /* 0x000fe8000c101904 */
[----:B0-----:R-:W2:Y:S02]  /*03d0*/  LDG.E.64 R4, desc[UR4][R2.64+0x18] ;  /* 0x0000180402047981 */ /* 0x001ea4000c1e1b00 */
[----:B--2---:R-:W-:-:S05]  /*03e0*/  IMAD.WIDE R4, R0, 0x4, R4 ;  /* 0x0000000400047825 */ /* 0x004fca00078e0204 */
[----:B------:R-:W2:Y:S02]  /*03f0*/  LDG.E R0, desc[UR4][R4.64] ;  /* 0x0000000404007981 */ /* 0x000ea4000c1e1900 */
[----:B--2---:R-:W-:-:S05]  /*0400*/  IADD3 R11, PT, PT, -R0, 0x1, RZ ;  /* 0x00000001000b7810 */ /* 0x004fca0007ffe1ff */
[----:B------:R-:W-:Y:S01]  /*0410*/  STG.E desc[UR4][R4.64], R11 ;  /* 0x0000000b04007986 */ /* 0x000fe2000c101904 */
[----:B------:R-:W-:Y:S05]  /*0420*/  EXIT ;  /* 0x000000000000794d */ /* 0x000fea0003800000 */
.L_x_4:
        /* <DEDUP_REMOVED lines=13> */
.L_x_6:


//--------------------- .nv.shared.reserved.0     --------------------------
	.section	.nv.shared.reserved.0,"aw",@nobits
	.weak		__nv_reservedSMEM_offset_0_alias
	.size		__nv_reservedSMEM_offset_0_alias, 0, 64
	.other		__nv_reservedSMEM_offset_0_alias,@"STO_CUDA_RESERVED_SHARED STV_DEFAULT"
__nv_reservedSMEM_offset_0_alias:
	.zero		0
	.zero		64


//--------------------- .nv.constant0._Z9streamingP4GridS0_ii --------------------------
	.section	.nv.constant0._Z9streamingP4GridS0_ii,"a",@progbits
	.sectionflags	@""
	.align	4
.nv.constant0._Z9streamingP4GridS0_ii:
	.zero		920


//--------------------- .nv.constant0._Z9collisionP4Gridii --------------------------
	.section	.nv.constant0._Z9collisionP4Gridii,"a",@progbits
	.sectionflags	@""
	.align	4
.nv.constant0._Z9collisionP4Gridii:
	.zero		912


//--------------------- SYMBOLS --------------------------

	.type		.nv.reservedSmem.offset0,@object
	.size		.nv.reservedSmem.offset0,0x4
